//
// Generated by NVIDIA NVVM Compiler
//
// Compiler Build ID: CL-36424714
// Cuda compilation tools, release 13.0, V13.0.88
// Based on NVVM 20.0.0
//

.version 9.0
.target sm_100
.address_size 64

	// .globl	_Z12matAddKernelPKdS0_Pdiiii

.visible .entry _Z12matAddKernelPKdS0_Pdiiii(
	.param .u64 .ptr .align 1 _Z12matAddKernelPKdS0_Pdiiii_param_0,
	.param .u64 .ptr .align 1 _Z12matAddKernelPKdS0_Pdiiii_param_1,
	.param .u64 .ptr .align 1 _Z12matAddKernelPKdS0_Pdiiii_param_2,
	.param .u32 _Z12matAddKernelPKdS0_Pdiiii_param_3,
	.param .u32 _Z12matAddKernelPKdS0_Pdiiii_param_4,
	.param .u32 _Z12matAddKernelPKdS0_Pdiiii_param_5,
	.param .u32 _Z12matAddKernelPKdS0_Pdiiii_param_6
)
{
	.reg .pred 	%p<2>;
	.reg .b32 	%r<17>;
	.reg .b64 	%rd<13>;
	.reg .b64 	%fd<4>;

	ld.param.u64 	%rd1, [_Z12matAddKernelPKdS0_Pdiiii_param_0];
	ld.param.u64 	%rd2, [_Z12matAddKernelPKdS0_Pdiiii_param_1];
	ld.param.u64 	%rd3, [_Z12matAddKernelPKdS0_Pdiiii_param_2];
	ld.param.u32 	%r6, [_Z12matAddKernelPKdS0_Pdiiii_param_3];
	ld.param.u32 	%r3, [_Z12matAddKernelPKdS0_Pdiiii_param_4];
	ld.param.u32 	%r4, [_Z12matAddKernelPKdS0_Pdiiii_param_5];
	ld.param.u32 	%r5, [_Z12matAddKernelPKdS0_Pdiiii_param_6];
	mov.u32 	%r7, %ctaid.y;
	mov.u32 	%r8, %ntid.y;
	mov.u32 	%r9, %tid.y;
	mad.lo.s32 	%r1, %r7, %r8, %r9;
	mov.u32 	%r10, %ctaid.x;
	mov.u32 	%r11, %ntid.x;
	mov.u32 	%r12, %tid.x;
	mad.lo.s32 	%r2, %r10, %r11, %r12;
	max.s32 	%r13, %r1, %r2;
	setp.ge.s32 	%p1, %r13, %r6;
	@%p1 bra 	$L__BB0_2;
	cvta.to.global.u64 	%rd4, %rd1;
	cvta.to.global.u64 	%rd5, %rd2;
	cvta.to.global.u64 	%rd6, %rd3;
	mad.lo.s32 	%r14, %r3, %r1, %r2;
	mul.wide.s32 	%rd7, %r14, 8;
	add.s64 	%rd8, %rd4, %rd7;
	ld.global.f64 	%fd1, [%rd8];
	mad.lo.s32 	%r15, %r4, %r1, %r2;
	mul.wide.s32 	%rd9, %r15, 8;
	add.s64 	%rd10, %rd5, %rd9;
	ld.global.f64 	%fd2, [%rd10];
	add.f64 	%fd3, %fd1, %fd2;
	mad.lo.s32 	%r16, %r5, %r1, %r2;
	mul.wide.s32 	%rd11, %r16, 8;
	add.s64 	%rd12, %rd6, %rd11;
	st.global.f64 	[%rd12], %fd3;
$L__BB0_2:
	ret;

}
	// .globl	_Z12matSubKernelPKdS0_Pdiiii
.visible .entry _Z12matSubKernelPKdS0_Pdiiii(
	.param .u64 .ptr .align 1 _Z12matSubKernelPKdS0_Pdiiii_param_0,
	.param .u64 .ptr .align 1 _Z12matSubKernelPKdS0_Pdiiii_param_1,
	.param .u64 .ptr .align 1 _Z12matSubKernelPKdS0_Pdiiii_param_2,
	.param .u32 _Z12matSubKernelPKdS0_Pdiiii_param_3,
	.param .u32 _Z12matSubKernelPKdS0_Pdiiii_param_4,
	.param .u32 _Z12matSubKernelPKdS0_Pdiiii_param_5,
	.param .u32 _Z12matSubKernelPKdS0_Pdiiii_param_6
)
{
	.reg .pred 	%p<2>;
	.reg .b32 	%r<17>;
	.reg .b64 	%rd<13>;
	.reg .b64 	%fd<4>;

	ld.param.u64 	%rd1, [_Z12matSubKernelPKdS0_Pdiiii_param_0];
	ld.param.u64 	%rd2, [_Z12matSubKernelPKdS0_Pdiiii_param_1];
	ld.param.u64 	%rd3, [_Z12matSubKernelPKdS0_Pdiiii_param_2];
	ld.param.u32 	%r6, [_Z12matSubKernelPKdS0_Pdiiii_param_3];
	ld.param.u32 	%r3, [_Z12matSubKernelPKdS0_Pdiiii_param_4];
	ld.param.u32 	%r4, [_Z12matSubKernelPKdS0_Pdiiii_param_5];
	ld.param.u32 	%r5, [_Z12matSubKernelPKdS0_Pdiiii_param_6];
	mov.u32 	%r7, %ctaid.y;
	mov.u32 	%r8, %ntid.y;
	mov.u32 	%r9, %tid.y;
	mad.lo.s32 	%r1, %r7, %r8, %r9;
	mov.u32 	%r10, %ctaid.x;
	mov.u32 	%r11, %ntid.x;
	mov.u32 	%r12, %tid.x;
	mad.lo.s32 	%r2, %r10, %r11, %r12;
	max.s32 	%r13, %r1, %r2;
	setp.ge.s32 	%p1, %r13, %r6;
	@%p1 bra 	$L__BB1_2;
	cvta.to.global.u64 	%rd4, %rd1;
	cvta.to.global.u64 	%rd5, %rd2;
	cvta.to.global.u64 	%rd6, %rd3;
	mad.lo.s32 	%r14, %r3, %r1, %r2;
	mul.wide.s32 	%rd7, %r14, 8;
	add.s64 	%rd8, %rd4, %rd7;
	ld.global.f64 	%fd1, [%rd8];
	mad.lo.s32 	%r15, %r4, %r1, %r2;
	mul.wide.s32 	%rd9, %r15, 8;
	add.s64 	%rd10, %rd5, %rd9;
	ld.global.f64 	%fd2, [%rd10];
	sub.f64 	%fd3, %fd1, %fd2;
	mad.lo.s32 	%r16, %r5, %r1, %r2;
	mul.wide.s32 	%rd11, %r16, 8;
	add.s64 	%rd12, %rd6, %rd11;
	st.global.f64 	[%rd12], %fd3;
$L__BB1_2:
	ret;

}
	// .globl	_Z17matMulNaiveKernelPKdS0_Pdiiii
.visible .entry _Z17matMulNaiveKernelPKdS0_Pdiiii(
	.param .u64 .ptr .align 1 _Z17matMulNaiveKernelPKdS0_Pdiiii_param_0,
	.param .u64 .ptr .align 1 _Z17matMulNaiveKernelPKdS0_Pdiiii_param_1,
	.param .u64 .ptr .align 1 _Z17matMulNaiveKernelPKdS0_Pdiiii_param_2,
	.param .u32 _Z17matMulNaiveKernelPKdS0_Pdiiii_param_3,
	.param .u32 _Z17matMulNaiveKernelPKdS0_Pdiiii_param_4,
	.param .u32 _Z17matMulNaiveKernelPKdS0_Pdiiii_param_5,
	.param .u32 _Z17matMulNaiveKernelPKdS0_Pdiiii_param_6
)
{
	.reg .pred 	%p<10>;
	.reg .b32 	%r<46>;
	.reg .b64 	%rd<39>;
	.reg .b64 	%fd<67>;

	ld.param.u64 	%rd4, [_Z17matMulNaiveKernelPKdS0_Pdiiii_param_0];
	ld.param.u64 	%rd5, [_Z17matMulNaiveKernelPKdS0_Pdiiii_param_1];
	ld.param.u64 	%rd3, [_Z17matMulNaiveKernelPKdS0_Pdiiii_param_2];
	ld.param.u32 	%r20, [_Z17matMulNaiveKernelPKdS0_Pdiiii_param_3];
	ld.param.u32 	%r21, [_Z17matMulNaiveKernelPKdS0_Pdiiii_param_4];
	ld.param.u32 	%r22, [_Z17matMulNaiveKernelPKdS0_Pdiiii_param_5];
	ld.param.u32 	%r23, [_Z17matMulNaiveKernelPKdS0_Pdiiii_param_6];
	cvta.to.global.u64 	%rd1, %rd5;
	cvta.to.global.u64 	%rd2, %rd4;
	mov.u32 	%r24, %ctaid.y;
	mov.u32 	%r25, %ntid.y;
	mov.u32 	%r26, %tid.y;
	mad.lo.s32 	%r1, %r24, %r25, %r26;
	mov.u32 	%r27, %ctaid.x;
	mov.u32 	%r28, %ntid.x;
	mov.u32 	%r29, %tid.x;
	mad.lo.s32 	%r2, %r27, %r28, %r29;
	max.s32 	%r30, %r1, %r2;
	setp.ge.s32 	%p1, %r30, %r20;
	@%p1 bra 	$L__BB2_13;
	mul.lo.s32 	%r3, %r21, %r1;
	and.b32  	%r4, %r20, 7;
	setp.lt.u32 	%p2, %r20, 8;
	mov.f64 	%fd66, 0d0000000000000000;
	mov.b32 	%r44, 0;
	@%p2 bra 	$L__BB2_4;
	and.b32  	%r44, %r20, 2147483640;
	neg.s32 	%r42, %r44;
	shl.b32 	%r7, %r22, 3;
	mov.f64 	%fd66, 0d0000000000000000;
	mul.wide.s32 	%rd10, %r22, 8;
	mov.u32 	%r40, %r3;
	mov.u32 	%r41, %r2;
$L__BB2_3:
	.pragma "nounroll";
	mul.wide.s32 	%rd6, %r40, 8;
	add.s64 	%rd7, %rd2, %rd6;
	ld.global.f64 	%fd16, [%rd7];
	mul.wide.s32 	%rd8, %r41, 8;
	add.s64 	%rd9, %rd1, %rd8;
	ld.global.f64 	%fd17, [%rd9];
	fma.rn.f64 	%fd18, %fd16, %fd17, %fd66;
	ld.global.f64 	%fd19, [%rd7+8];
	add.s64 	%rd11, %rd9, %rd10;
	ld.global.f64 	%fd20, [%rd11];
	fma.rn.f64 	%fd21, %fd19, %fd20, %fd18;
	ld.global.f64 	%fd22, [%rd7+16];
	add.s64 	%rd12, %rd11, %rd10;
	ld.global.f64 	%fd23, [%rd12];
	fma.rn.f64 	%fd24, %fd22, %fd23, %fd21;
	ld.global.f64 	%fd25, [%rd7+24];
	add.s64 	%rd13, %rd12, %rd10;
	ld.global.f64 	%fd26, [%rd13];
	fma.rn.f64 	%fd27, %fd25, %fd26, %fd24;
	ld.global.f64 	%fd28, [%rd7+32];
	add.s64 	%rd14, %rd13, %rd10;
	ld.global.f64 	%fd29, [%rd14];
	fma.rn.f64 	%fd30, %fd28, %fd29, %fd27;
	ld.global.f64 	%fd31, [%rd7+40];
	add.s64 	%rd15, %rd14, %rd10;
	ld.global.f64 	%fd32, [%rd15];
	fma.rn.f64 	%fd33, %fd31, %fd32, %fd30;
	ld.global.f64 	%fd34, [%rd7+48];
	add.s64 	%rd16, %rd15, %rd10;
	ld.global.f64 	%fd35, [%rd16];
	fma.rn.f64 	%fd36, %fd34, %fd35, %fd33;
	ld.global.f64 	%fd37, [%rd7+56];
	add.s64 	%rd17, %rd16, %rd10;
	ld.global.f64 	%fd38, [%rd17];
	fma.rn.f64 	%fd66, %fd37, %fd38, %fd36;
	add.s32 	%r42, %r42, 8;
	add.s32 	%r41, %r41, %r7;
	add.s32 	%r40, %r40, 8;
	setp.ne.s32 	%p3, %r42, 0;
	@%p3 bra 	$L__BB2_3;
$L__BB2_4:
	setp.eq.s32 	%p4, %r4, 0;
	@%p4 bra 	$L__BB2_12;
	and.b32  	%r15, %r20, 3;
	setp.lt.u32 	%p5, %r4, 4;
	@%p5 bra 	$L__BB2_7;
	add.s32 	%r32, %r44, %r3;
	mul.wide.s32 	%rd18, %r32, 8;
	add.s64 	%rd19, %rd2, %rd18;
	ld.global.f64 	%fd40, [%rd19];
	mad.lo.s32 	%r33, %r44, %r22, %r2;
	mul.wide.s32 	%rd20, %r33, 8;
	add.s64 	%rd21, %rd1, %rd20;
	ld.global.f64 	%fd41, [%rd21];
	fma.rn.f64 	%fd42, %fd40, %fd41, %fd66;
	ld.global.f64 	%fd43, [%rd19+8];
	mul.wide.s32 	%rd22, %r22, 8;
	add.s64 	%rd23, %rd21, %rd22;
	ld.global.f64 	%fd44, [%rd23];
	fma.rn.f64 	%fd45, %fd43, %fd44, %fd42;
	ld.global.f64 	%fd46, [%rd19+16];
	add.s64 	%rd24, %rd23, %rd22;
	ld.global.f64 	%fd47, [%rd24];
	fma.rn.f64 	%fd48, %fd46, %fd47, %fd45;
	ld.global.f64 	%fd49, [%rd19+24];
	add.s64 	%rd25, %rd24, %rd22;
	ld.global.f64 	%fd50, [%rd25];
	fma.rn.f64 	%fd66, %fd49, %fd50, %fd48;
	add.s32 	%r44, %r44, 4;
$L__BB2_7:
	setp.eq.s32 	%p6, %r15, 0;
	@%p6 bra 	$L__BB2_12;
	setp.eq.s32 	%p7, %r15, 1;
	@%p7 bra 	$L__BB2_10;
	add.s32 	%r34, %r44, %r3;
	mul.wide.s32 	%rd26, %r34, 8;
	add.s64 	%rd27, %rd2, %rd26;
	ld.global.f64 	%fd52, [%rd27];
	mad.lo.s32 	%r35, %r44, %r22, %r2;
	mul.wide.s32 	%rd28, %r35, 8;
	add.s64 	%rd29, %rd1, %rd28;
	ld.global.f64 	%fd53, [%rd29];
	fma.rn.f64 	%fd54, %fd52, %fd53, %fd66;
	ld.global.f64 	%fd55, [%rd27+8];
	mul.wide.s32 	%rd30, %r22, 8;
	add.s64 	%rd31, %rd29, %rd30;
	ld.global.f64 	%fd56, [%rd31];
	fma.rn.f64 	%fd66, %fd55, %fd56, %fd54;
	add.s32 	%r44, %r44, 2;
$L__BB2_10:
	and.b32  	%r36, %r20, 1;
	setp.eq.b32 	%p8, %r36, 1;
	not.pred 	%p9, %p8;
	@%p9 bra 	$L__BB2_12;
	add.s32 	%r37, %r44, %r3;
	mul.wide.s32 	%rd32, %r37, 8;
	add.s64 	%rd33, %rd2, %rd32;
	ld.global.f64 	%fd57, [%rd33];
	mad.lo.s32 	%r38, %r44, %r22, %r2;
	mul.wide.s32 	%rd34, %r38, 8;
	add.s64 	%rd35, %rd1, %rd34;
	ld.global.f64 	%fd58, [%rd35];
	fma.rn.f64 	%fd66, %fd57, %fd58, %fd66;
$L__BB2_12:
	mad.lo.s32 	%r39, %r23, %r1, %r2;
	cvta.to.global.u64 	%rd36, %rd3;
	mul.wide.s32 	%rd37, %r39, 8;
	add.s64 	%rd38, %rd36, %rd37;
	st.global.f64 	[%rd38], %fd66;
$L__BB2_13:
	ret;

}


// ===== COMPILED SASS (sm_100) =====

	.target	sm_100

	.elftype	@"ET_EXEC"


//--------------------- .note.nv.tkinfo           --------------------------
	.section	.note.nv.tkinfo,"",@"SHT_NOTE"
	.sectionflags	@"SHF_NOTE_NV_TKINFO"
	.tkinfo
        /*0018*/ 	.word	0x00000002
        /*0030*/ 	.string	""
        /*0030*/ 	.string	"ptxas"
        /*0030*/ 	.string	"Cuda compilation tools, release 13.0, V13.0.88"
        /*0030*/ 	.string	"Build cuda_13.0.r13.0/compiler.36424714_0"
        /*0030*/ 	.string	"-arch sm_100 -m 64 "



//--------------------- .note.nv.cuinfo           --------------------------
	.section	.note.nv.cuinfo,"",@"SHT_NOTE"
	.sectionflags	@"SHF_NOTE_NV_CUINFO"
        /*0018*/ 	.short	0x0002
        /*001a*/ 	.short	0x0064
        /*001c*/ 	.short	0x0082
	.zero		2


//--------------------- .nv.info                  --------------------------
	.section	.nv.info,"",@"SHT_CUDA_INFO"
	.align	4


	//----- nvinfo : EIATTR_REGCOUNT
	.align		4
        /*0000*/ 	.byte	0x04, 0x2f
        /*0002*/ 	.short	(.L_1 - .L_0)
	.align		4
.L_0:
        /*0004*/ 	.word	index@(_Z12matAddKernelPKdS0_Pdiiii)
        /*0008*/ 	.word	0x0000000e


	//----- nvinfo : EIATTR_FRAME_SIZE
	.align		4
.L_1:
        /*000c*/ 	.byte	0x04, 0x11
        /*000e*/ 	.short	(.L_3 - .L_2)
	.align		4
.L_2:
        /*0010*/ 	.word	index@(_Z12matAddKernelPKdS0_Pdiiii)
        /*0014*/ 	.word	0x00000000


	//----- nvinfo : EIATTR_REGCOUNT
	.align		4
.L_3:
        /*0018*/ 	.byte	0x04, 0x2f
        /*001a*/ 	.short	(.L_5 - .L_4)
	.align		4
.L_4:
        /*001c*/ 	.word	index@(_Z12matSubKernelPKdS0_Pdiiii)
        /*0020*/ 	.word	0x0000000e


	//----- nvinfo : EIATTR_FRAME_SIZE
	.align		4
.L_5:
        /*0024*/ 	.byte	0x04, 0x11
        /*0026*/ 	.short	(.L_7 - .L_6)
	.align		4
.L_6:
        /*0028*/ 	.word	index@(_Z12matSubKernelPKdS0_Pdiiii)
        /*002c*/ 	.word	0x00000000


	//----- nvinfo : EIATTR_REGCOUNT
	.align		4
.L_7:
        /*0030*/ 	.byte	0x04, 0x2f
        /*0032*/ 	.short	(.L_9 - .L_8)
	.align		4
.L_8:
        /*0034*/ 	.word	index@(_Z17matMulNaiveKernelPKdS0_Pdiiii)
        /*0038*/ 	.word	0x00000020


	//----- nvinfo : EIATTR_FRAME_SIZE
	.align		4
.L_9:
        /*003c*/ 	.byte	0x04, 0x11
        /*003e*/ 	.short	(.L_11 - .L_10)
	.align		4
.L_10:
        /*0040*/ 	.word	index@(_Z17matMulNaiveKernelPKdS0_Pdiiii)
        /*0044*/ 	.word	0x00000000


	//----- nvinfo : EIATTR_MIN_STACK_SIZE
	.align		4
.L_11:
        /*0048*/ 	.byte	0x04, 0x12
        /*004a*/ 	.short	(.L_13 - .L_12)
	.align		4
.L_12:
        /*004c*/ 	.word	index@(_Z17matMulNaiveKernelPKdS0_Pdiiii)
        /*0050*/ 	.word	0x00000000


	//----- nvinfo : EIATTR_MIN_STACK_SIZE
	.align		4
.L_13:
        /*0054*/ 	.byte	0x04, 0x12
        /*0056*/ 	.short	(.L_15 - .L_14)
	.align		4
.L_14:
        /*0058*/ 	.word	index@(_Z12matSubKernelPKdS0_Pdiiii)
        /*005c*/ 	.word	0x00000000


	//----- nvinfo : EIATTR_MIN_STACK_SIZE
	.align		4
.L_15:
        /*0060*/ 	.byte	0x04, 0x12
        /*0062*/ 	.short	(.L_17 - .L_16)
	.align		4
.L_16:
        /*0064*/ 	.word	index@(_Z12matAddKernelPKdS0_Pdiiii)
        /*0068*/ 	.word	0x00000000
.L_17:


//--------------------- .nv.compat                --------------------------
	.section	.nv.compat,"",@"SHT_CUDA_COMPAT_INFO"
	.align	4
        /*0000*/ 	.byte	0x02, 0x09, 0x00, 0x00, 0x02, 0x02, 0x01, 0x00, 0x02, 0x05, 0x05, 0x00, 0x03, 0x07, 0x01, 0x01
        /*0010*/ 	.byte	0x02, 0x03, 0x00, 0x00, 0x02, 0x06, 0x01, 0x00, 0x04, 0x0b, 0x08, 0x00, 0x01, 0x00, 0x00, 0x00
        /*0020*/ 	.byte	0x00, 0x00, 0x00, 0x00


//--------------------- .nv.info._Z17matMulNaiveKernelPKdS0_Pdiiii --------------------------
	.section	.nv.info._Z17matMulNaiveKernelPKdS0_Pdiiii,"",@"SHT_CUDA_INFO"
	.sectionflags	@""
	.align	4


	//----- nvinfo : EIATTR_CUDA_API_VERSION
	.align		4
        /*0000*/ 	.byte	0x04, 0x37
        /*0002*/ 	.short	(.L_19 - .L_18)
.L_18:
        /*0004*/ 	.word	0x00000082


	//----- nvinfo : EIATTR_KPARAM_INFO
	.align		4
.L_19:
        /*0008*/ 	.byte	0x04, 0x17
        /*000a*/ 	.short	(.L_21 - .L_20)
.L_20:
        /*000c*/ 	.word	0x00000000
        /*0010*/ 	.short	0x0006
        /*0012*/ 	.short	0x0024
        /*0014*/ 	.byte	0x00, 0xf0, 0x11, 0x00


	//----- nvinfo : EIATTR_KPARAM_INFO
	.align		4
.L_21:
        /*0018*/ 	.byte	0x04, 0x17
        /*001a*/ 	.short	(.L_23 - .L_22)
.L_22:
        /*001c*/ 	.word	0x00000000
        /*0020*/ 	.short	0x0005
        /*0022*/ 	.short	0x0020
        /*0024*/ 	.byte	0x00, 0xf0, 0x11, 0x00


	//----- nvinfo : EIATTR_KPARAM_INFO
	.align		4
.L_23:
        /*0028*/ 	.byte	0x04, 0x17
        /*002a*/ 	.short	(.L_25 - .L_24)
.L_24:
        /*002c*/ 	.word	0x00000000
        /*0030*/ 	.short	0x0004
        /*0032*/ 	.short	0x001c
        /*0034*/ 	.byte	0x00, 0xf0, 0x11, 0x00


	//----- nvinfo : EIATTR_KPARAM_INFO
	.align		4
.L_25:
        /*0038*/ 	.byte	0x04, 0x17
        /*003a*/ 	.short	(.L_27 - .L_26)
.L_26:
        /*003c*/ 	.word	0x00000000
        /*0040*/ 	.short	0x0003
        /*0042*/ 	.short	0x0018
        /*0044*/ 	.byte	0x00, 0xf0, 0x11, 0x00


	//----- nvinfo : EIATTR_KPARAM_INFO
	.align		4
.L_27:
        /*0048*/ 	.byte	0x04, 0x17
        /*004a*/ 	.short	(.L_29 - .L_28)
.L_28:
        /*004c*/ 	.word	0x00000000
        /*0050*/ 	.short	0x0002
        /*0052*/ 	.short	0x0010
        /*0054*/ 	.byte	0x00, 0xf5, 0x21, 0x00


	//----- nvinfo : EIATTR_KPARAM_INFO
	.align		4
.L_29:
        /*0058*/ 	.byte	0x04, 0x17
        /*005a*/ 	.short	(.L_31 - .L_30)
.L_30:
        /*005c*/ 	.word	0x00000000
        /*0060*/ 	.short	0x0001
        /*0062*/ 	.short	0x0008
        /*0064*/ 	.byte	0x00, 0xf5, 0x21, 0x00


	//----- nvinfo : EIATTR_KPARAM_INFO
	.align		4
.L_31:
        /*0068*/ 	.byte	0x04, 0x17
        /*006a*/ 	.short	(.L_33 - .L_32)
.L_32:
        /*006c*/ 	.word	0x00000000
        /*0070*/ 	.short	0x0000
        /*0072*/ 	.short	0x0000
        /*0074*/ 	.byte	0x00, 0xf5, 0x21, 0x00


	//----- nvinfo : EIATTR_SPARSE_MMA_MASK
	.align		4
.L_33:
        /*0078*/ 	.byte	0x03, 0x50
        /*007a*/ 	.short	0x0000


	//----- nvinfo : EIATTR_MAXREG_COUNT
	.align		4
        /*007c*/ 	.byte	0x03, 0x1b
        /*007e*/ 	.short	0x00ff


	//----- nvinfo : EIATTR_MERCURY_ISA_VERSION
	.align		4
        /*0080*/ 	.byte	0x03, 0x5f
        /*0082*/ 	.short	0x0101


	//----- nvinfo : EIATTR_VRC_CTA_INIT_COUNT
	.align		4
        /*0084*/ 	.byte	0x02, 0x4a
	.zero		1
	.zero		1


	//----- nvinfo : EIATTR_EXIT_INSTR_OFFSETS
	.align		4
        /*0088*/ 	.byte	0x04, 0x1c
        /*008a*/ 	.short	(.L_35 - .L_34)


	//   ....[0]....
.L_34:
        /*008c*/ 	.word	0x000000c0


	//   ....[1]....
        /*0090*/ 	.word	0x00000820


	//----- nvinfo : EIATTR_CBANK_PARAM_SIZE
	.align		4
.L_35:
        /*0094*/ 	.byte	0x03, 0x19
        /*0096*/ 	.short	0x0028


	//----- nvinfo : EIATTR_PARAM_CBANK
	.align		4
        /*0098*/ 	.byte	0x04, 0x0a
        /*009a*/ 	.short	(.L_37 - .L_36)
	.align		4
.L_36:
        /*009c*/ 	.word	index@(.nv.constant0._Z17matMulNaiveKernelPKdS0_Pdiiii)
        /*00a0*/ 	.short	0x0380
        /*00a2*/ 	.short	0x0028


	//----- nvinfo : EIATTR_SW_WAR
	.align		4
.L_37:
        /*00a4*/ 	.byte	0x04, 0x36
        /*00a6*/ 	.short	(.L_39 - .L_38)
.L_38:
        /*00a8*/ 	.word	0x00000008
.L_39:


//--------------------- .nv.info._Z12matSubKernelPKdS0_Pdiiii --------------------------
	.section	.nv.info._Z12matSubKernelPKdS0_Pdiiii,"",@"SHT_CUDA_INFO"
	.sectionflags	@""
	.align	4


	//----- nvinfo : EIATTR_CUDA_API_VERSION
	.align		4
        /*0000*/ 	.byte	0x04, 0x37
        /*0002*/ 	.short	(.L_41 - .L_40)
.L_40:
        /*0004*/ 	.word	0x00000082


	//----- nvinfo : EIATTR_KPARAM_INFO
	.align		4
.L_41:
        /*0008*/ 	.byte	0x04, 0x17
        /*000a*/ 	.short	(.L_43 - .L_42)
.L_42:
        /*000c*/ 	.word	0x00000000
        /*0010*/ 	.short	0x0006
        /*0012*/ 	.short	0x0024
        /*0014*/ 	.byte	0x00, 0xf0, 0x11, 0x00


	//----- nvinfo : EIATTR_KPARAM_INFO
	.align		4
.L_43:
        /*0018*/ 	.byte	0x04, 0x17
        /*001a*/ 	.short	(.L_45 - .L_44)
.L_44:
        /*001c*/ 	.word	0x00000000
        /*0020*/ 	.short	0x0005
        /*0022*/ 	.short	0x0020
        /*0024*/ 	.byte	0x00, 0xf0, 0x11, 0x00


	//----- nvinfo : EIATTR_KPARAM_INFO
	.align		4
.L_45:
        /*0028*/ 	.byte	0x04, 0x17
        /*002a*/ 	.short	(.L_47 - .L_46)
.L_46:
        /*002c*/ 	.word	0x00000000
        /*0030*/ 	.short	0x0004
        /*0032*/ 	.short	0x001c
        /*0034*/ 	.byte	0x00, 0xf0, 0x11, 0x00


	//----- nvinfo : EIATTR_KPARAM_INFO
	.align		4
.L_47:
        /*0038*/ 	.byte	0x04, 0x17
        /*003a*/ 	.short	(.L_49 - .L_48)
.L_48:
        /*003c*/ 	.word	0x00000000
        /*0040*/ 	.short	0x0003
        /*0042*/ 	.short	0x0018
        /*0044*/ 	.byte	0x00, 0xf0, 0x11, 0x00


	//----- nvinfo : EIATTR_KPARAM_INFO
	.align		4
.L_49:
        /*0048*/ 	.byte	0x04, 0x17
        /*004a*/ 	.short	(.L_51 - .L_50)
.L_50:
        /*004c*/ 	.word	0x00000000
        /*0050*/ 	.short	0x0002
        /*0052*/ 	.short	0x0010
        /*0054*/ 	.byte	0x00, 0xf5, 0x21, 0x00


	//----- nvinfo : EIATTR_KPARAM_INFO
	.align		4
.L_51:
        /*0058*/ 	.byte	0x04, 0x17
        /*005a*/ 	.short	(.L_53 - .L_52)
.L_52:
        /*005c*/ 	.word	0x00000000
        /*0060*/ 	.short	0x0001
        /*0062*/ 	.short	0x0008
        /*0064*/ 	.byte	0x00, 0xf5, 0x21, 0x00


	//----- nvinfo : EIATTR_KPARAM_INFO
	.align		4
.L_53:
        /*0068*/ 	.byte	0x04, 0x17
        /*006a*/ 	.short	(.L_55 - .L_54)
.L_54:
        /*006c*/ 	.word	0x00000000
        /*0070*/ 	.short	0x0000
        /*0072*/ 	.short	0x0000
        /*0074*/ 	.byte	0x00, 0xf5, 0x21, 0x00


	//----- nvinfo : EIATTR_SPARSE_MMA_MASK
	.align		4
.L_55:
        /*0078*/ 	.byte	0x03, 0x50
        /*007a*/ 	.short	0x0000


	//----- nvinfo : EIATTR_MAXREG_COUNT
	.align		4
        /*007c*/ 	.byte	0x03, 0x1b
        /*007e*/ 	.short	0x00ff


	//----- nvinfo : EIATTR_MERCURY_ISA_VERSION
	.align		4
        /*0080*/ 	.byte	0x03, 0x5f
        /*0082*/ 	.short	0x0101


	//----- nvinfo : EIATTR_VRC_CTA_INIT_COUNT
	.align		4
        /*0084*/ 	.byte	0x02, 0x4a
	.zero		1
	.zero		1


	//----- nvinfo : EIATTR_EXIT_INSTR_OFFSETS
	.align		4
        /*0088*/ 	.byte	0x04, 0x1c
        /*008a*/ 	.short	(.L_57 - .L_56)


	//   ....[0]....
.L_56:
        /*008c*/ 	.word	0x000000c0


	//   ....[1]....
        /*0090*/ 	.word	0x000001d0


	//----- nvinfo : EIATTR_CBANK_PARAM_SIZE
	.align		4
.L_57:
        /*0094*/ 	.byte	0x03, 0x19
        /*0096*/ 	.short	0x0028


	//----- nvinfo : EIATTR_PARAM_CBANK
	.align		4
        /*0098*/ 	.byte	0x04, 0x0a
        /*009a*/ 	.short	(.L_59 - .L_58)
	.align		4
.L_58:
        /*009c*/ 	.word	index@(.nv.constant0._Z12matSubKernelPKdS0_Pdiiii)
        /*00a0*/ 	.short	0x0380
        /*00a2*/ 	.short	0x0028


	//----- nvinfo : EIATTR_SW_WAR
	.align		4
.L_59:
        /*00a4*/ 	.byte	0x04, 0x36
        /*00a6*/ 	.short	(.L_61 - .L_60)
.L_60:
        /*00a8*/ 	.word	0x00000008
.L_61:


//--------------------- .nv.info._Z12matAddKernelPKdS0_Pdiiii --------------------------
	.section	.nv.info._Z12matAddKernelPKdS0_Pdiiii,"",@"SHT_CUDA_INFO"
	.sectionflags	@""
	.align	4


	//----- nvinfo : EIATTR_CUDA_API_VERSION
	.align		4
        /*0000*/ 	.byte	0x04, 0x37
        /*0002*/ 	.short	(.L_63 - .L_62)
.L_62:
        /*0004*/ 	.word	0x00000082


	//----- nvinfo : EIATTR_KPARAM_INFO
	.align		4
.L_63:
        /*0008*/ 	.byte	0x04, 0x17
        /*000a*/ 	.short	(.L_65 - .L_64)
.L_64:
        /*000c*/ 	.word	0x00000000
        /*0010*/ 	.short	0x0006
        /*0012*/ 	.short	0x0024
        /*0014*/ 	.byte	0x00, 0xf0, 0x11, 0x00


	//----- nvinfo : EIATTR_KPARAM_INFO
	.align		4
.L_65:
        /*0018*/ 	.byte	0x04, 0x17
        /*001a*/ 	.short	(.L_67 - .L_66)
.L_66:
        /*001c*/ 	.word	0x00000000
        /*0020*/ 	.short	0x0005
        /*0022*/ 	.short	0x0020
        /*0024*/ 	.byte	0x00, 0xf0, 0x11, 0x00


	//----- nvinfo : EIATTR_KPARAM_INFO
	.align		4
.L_67:
        /*0028*/ 	.byte	0x04, 0x17
        /*002a*/ 	.short	(.L_69 - .L_68)
.L_68:
        /*002c*/ 	.word	0x00000000
        /*0030*/ 	.short	0x0004
        /*0032*/ 	.short	0x001c
        /*0034*/ 	.byte	0x00, 0xf0, 0x11, 0x00


	//----- nvinfo : EIATTR_KPARAM_INFO
	.align		4
.L_69:
        /*0038*/ 	.byte	0x04, 0x17
        /*003a*/ 	.short	(.L_71 - .L_70)
.L_70:
        /*003c*/ 	.word	0x00000000
        /*0040*/ 	.short	0x0003
        /*0042*/ 	.short	0x0018
        /*0044*/ 	.byte	0x00, 0xf0, 0x11, 0x00


	//----- nvinfo : EIATTR_KPARAM_INFO
	.align		4
.L_71:
        /*0048*/ 	.byte	0x04, 0x17
        /*004a*/ 	.short	(.L_73 - .L_72)
.L_72:
        /*004c*/ 	.word	0x00000000
        /*0050*/ 	.short	0x0002
        /*0052*/ 	.short	0x0010
        /*0054*/ 	.byte	0x00, 0xf5, 0x21, 0x00


	//----- nvinfo : EIATTR_KPARAM_INFO
	.align		4
.L_73:
        /*0058*/ 	.byte	0x04, 0x17
        /*005a*/ 	.short	(.L_75 - .L_74)
.L_74:
        /*005c*/ 	.word	0x00000000
        /*0060*/ 	.short	0x0001
        /*0062*/ 	.short	0x0008
        /*0064*/ 	.byte	0x00, 0xf5, 0x21, 0x00


	//----- nvinfo : EIATTR_KPARAM_INFO
	.align		4
.L_75:
        /*0068*/ 	.byte	0x04, 0x17
        /*006a*/ 	.short	(.L_77 - .L_76)
.L_76:
        /*006c*/ 	.word	0x00000000
        /*0070*/ 	.short	0x0000
        /*0072*/ 	.short	0x0000
        /*0074*/ 	.byte	0x00, 0xf5, 0x21, 0x00


	//----- nvinfo : EIATTR_SPARSE_MMA_MASK
	.align		4
.L_77:
        /*0078*/ 	.byte	0x03, 0x50
        /*007a*/ 	.short	0x0000


	//----- nvinfo : EIATTR_MAXREG_COUNT
	.align		4
        /*007c*/ 	.byte	0x03, 0x1b
        /*007e*/ 	.short	0x00ff


	//----- nvinfo : EIATTR_MERCURY_ISA_VERSION
	.align		4
        /*0080*/ 	.byte	0x03, 0x5f
        /*0082*/ 	.short	0x0101


	//----- nvinfo : EIATTR_VRC_CTA_INIT_COUNT
	.align		4
        /*0084*/ 	.byte	0x02, 0x4a
	.zero		1
	.zero		1


	//----- nvinfo : EIATTR_EXIT_INSTR_OFFSETS
	.align		4
        /*0088*/ 	.byte	0x04, 0x1c
        /*008a*/ 	.short	(.L_79 - .L_78)


	//   ....[0]....
.L_78:
        /*008c*/ 	.word	0x000000c0


	//   ....[1]....
        /*0090*/ 	.word	0x000001d0


	//----- nvinfo : EIATTR_CBANK_PARAM_SIZE
	.align		4
.L_79:
        /*0094*/ 	.byte	0x03, 0x19
        /*0096*/ 	.short	0x0028


	//----- nvinfo : EIATTR_PARAM_CBANK
	.align		4
        /*0098*/ 	.byte	0x04, 0x0a
        /*009a*/ 	.short	(.L_81 - .L_80)
	.align		4
.L_80:
        /*009c*/ 	.word	index@(.nv.constant0._Z12matAddKernelPKdS0_Pdiiii)
        /*00a0*/ 	.short	0x0380
        /*00a2*/ 	.short	0x0028


	//----- nvinfo : EIATTR_SW_WAR
	.align		4
.L_81:
        /*00a4*/ 	.byte	0x04, 0x36
        /*00a6*/ 	.short	(.L_83 - .L_82)
.L_82:
        /*00a8*/ 	.word	0x00000008
.L_83:


//--------------------- .nv.callgraph             --------------------------
	.section	.nv.callgraph,"",@"SHT_CUDA_CALLGRAPH"
	.align	4
	.sectionentsize	8
	.align		4
        /*0000*/ 	.word	0x00000000
	.align		4
        /*0004*/ 	.word	0xffffffff
	.align		4
        /*0008*/ 	.word	0x00000000
	.align		4
        /*000c*/ 	.word	0xfffffffe
	.align		4
        /*0010*/ 	.word	0x00000000
	.align		4
        /*0014*/ 	.word	0xfffffffd
	.align		4
        /*0018*/ 	.word	0x00000000
	.align		4
        /*001c*/ 	.word	0xfffffffc


//--------------------- .text._Z17matMulNaiveKernelPKdS0_Pdiiii --------------------------
	.section	.text._Z17matMulNaiveKernelPKdS0_Pdiiii,"ax",@progbits
	.align	128
        .global         _Z17matMulNaiveKernelPKdS0_Pdiiii
        .type           _Z17matMulNaiveKernelPKdS0_Pdiiii,@function
        .size           _Z17matMulNaiveKernelPKdS0_Pdiiii,(.L_x_7 - _Z17matMulNaiveKernelPKdS0_Pdiiii)
        .other          _Z17matMulNaiveKernelPKdS0_Pdiiii,@"STO_CUDA_ENTRY STV_DEFAULT"
_Z17matMulNaiveKernelPKdS0_Pdiiii:
.text._Z17matMulNaiveKernelPKdS0_Pdiiii:
[----:B------:R-:W-:Y:S01]  /*0000*/  LDC R1, c[0x0][0x37c] ;  /* 0x0000df00ff017b82 */ /* 0x000fe20000000800 */
[----:B------:R-:W0:Y:S07]  /*0010*/  S2R R3, SR_TID.Y ;  /* 0x0000000000037919 */ /* 0x000e2e0000002200 */
[----:B------:R-:W0:Y:S01]  /*0020*/  S2UR UR4, SR_CTAID.Y ;  /* 0x00000000000479c3 */ /* 0x000e220000002600 */
[----:B------:R-:W1:Y:S07]  /*0030*/  S2R R5, SR_TID.X ;  /* 0x0000000000057919 */ /* 0x000e6e0000002100 */
[----:B------:R-:W0:Y:S08]  /*0040*/  LDC R2, c[0x0][0x364] ;  /* 0x0000d900ff027b82 */ /* 0x000e300000000800 */
[----:B------:R-:W1:Y:S08]  /*0050*/  S2UR UR5, SR_CTAID.X ;  /* 0x00000000000579c3 */ /* 0x000e700000002500 */
[----:B------:R-:W1:Y:S08]  /*0060*/  LDC R4, c[0x0][0x360] ;  /* 0x0000d800ff047b82 */ /* 0x000e700000000800 */
[----:B------:R-:W2:Y:S01]  /*0070*/  LDC R0, c[0x0][0x398] ;  /* 0x0000e600ff007b82 */ /* 0x000ea20000000800 */
[----:B0-----:R-:W-:-:S02]  /*0080*/  IMAD R2, R2, UR4, R3 ;  /* 0x0000000402027c24 */ /* 0x001fc4000f8e0203 */
[----:B-1----:R-:W-:-:S05]  /*0090*/  IMAD R3, R4, UR5, R5 ;  /* 0x0000000504037c24 */ /* 0x002fca000f8e0205 */
[----:B------:R-:W-:-:S04]  /*00a0*/  VIMNMX R5, PT, PT, R2, R3, !PT ;  /* 0x0000000302057248 */ /* 0x000fc80007fe0100 */
[----:B--2---:R-:W-:-:S13]  /*00b0*/  ISETP.GE.AND P0, PT, R5, R0, PT ;  /* 0x000000000500720c */ /* 0x004fda0003f06270 */
[----:B------:R-:W-:Y:S05]  /*00c0*/  @P0 EXIT ;  /* 0x000000000000094d */ /* 0x000fea0003800000 */
[----:B------:R-:W0:Y:S01]  /*00d0*/  LDCU UR6, c[0x0][0x39c] ;  /* 0x00007380ff0677ac */ /* 0x000e220008000800 */
[C---:B------:R-:W-:Y:S01]  /*00e0*/  ISETP.GE.U32.AND P1, PT, R0.reuse, 0x8, PT ;  /* 0x000000080000780c */ /* 0x040fe20003f26070 */
[----:B------:R-:W-:Y:S01]  /*00f0*/  HFMA2 R6, -RZ, RZ, 0, 0 ;  /* 0x00000000ff067431 */ /* 0x000fe200000001ff */
[----:B------:R-:W-:Y:S01]  /*0100*/  LOP3.LUT R4, R0, 0x7, RZ, 0xc0, !PT ;  /* 0x0000000700047812 */ /* 0x000fe200078ec0ff */
[----:B------:R-:W1:Y:S01]  /*0110*/  LDCU.64 UR4, c[0x0][0x358] ;  /* 0x00006b00ff0477ac */ /* 0x000e620008000a00 */
[----:B------:R-:W-:Y:S02]  /*0120*/  CS2R R12, SRZ ;  /* 0x00000000000c7805 */ /* 0x000fe4000001ff00 */
[----:B------:R-:W-:Y:S01]  /*0130*/  ISETP.NE.AND P0, PT, R4, RZ, PT ;  /* 0x000000ff0400720c */ /* 0x000fe20003f05270 */
[----:B0-----:R-:W-:-:S06]  /*0140*/  IMAD R7, R2, UR6, RZ ;  /* 0x0000000602077c24 */ /* 0x001fcc000f8e02ff */
[----:B------:R-:W-:Y:S06]  /*0150*/  @!P1 BRA `(.L_x_0) ;  /* 0x0000000000b89947 */ /* 0x000fec0003800000 */
[----:B------:R-:W-:Y:S02]  /*0160*/  LOP3.LUT R6, R0, 0x7ffffff8, RZ, 0xc0, !PT ;  /* 0x7ffffff800067812 */ /* 0x000fe400078ec0ff */
[----:B------:R-:W-:Y:S02]  /*0170*/  CS2R R12, SRZ ;  /* 0x00000000000c7805 */ /* 0x000fe4000001ff00 */
[----:B------:R-:W-:Y:S02]  /*0180*/  MOV R25, R7 ;  /* 0x0000000700197202 */ /* 0x000fe40000000f00 */
[----:B------:R-:W-:Y:S02]  /*0190*/  MOV R5, R3 ;  /* 0x0000000300057202 */ /* 0x000fe40000000f00 */
[----:B------:R-:W-:-:S07]  /*01a0*/  IADD3 R24, PT, PT, -R6, RZ, RZ ;  /* 0x000000ff06187210 */ /* 0x000fce0007ffe1ff */
.L_x_1:
[----:B------:R-:W0:Y:S08]  /*01b0*/  LDC.64 R22, c[0x0][0x380] ;  /* 0x0000e000ff167b82 */ /* 0x000e300000000a00 */
[----:B------:R-:W2:Y:S08]  /*01c0*/  LDC.64 R18, c[0x0][0x388] ;  /* 0x0000e200ff127b82 */ /* 0x000eb00000000a00 */
[----:B------:R-:W3:Y:S01]  /*01d0*/  LDC R26, c[0x0][0x3a0] ;  /* 0x0000e800ff1a7b82 */ /* 0x000ee20000000800 */
[----:B0-----:R-:W-:-:S05]  /*01e0*/  IMAD.WIDE R22, R25, 0x8, R22 ;  /* 0x0000000819167825 */ /* 0x001fca00078e0216 */
[----:B-1----:R-:W4:Y:S01]  /*01f0*/  LDG.E.64 R10, desc[UR4][R22.64] ;  /* 0x00000004160a7981 */ /* 0x002f22000c1e1b00 */
[----:B--2---:R-:W-:-:S03]  /*0200*/  IMAD.WIDE R18, R5, 0x8, R18 ;  /* 0x0000000805127825 */ /* 0x004fc600078e0212 */
[----:B------:R-:W2:Y:S04]  /*0210*/  LDG.E.64 R8, desc[UR4][R22.64+0x8] ;  /* 0x0000080416087981 */ /* 0x000ea8000c1e1b00 */
[----:B------:R-:W4:Y:S01]  /*0220*/  LDG.E.64 R16, desc[UR4][R18.64] ;  /* 0x0000000412107981 */ /* 0x000f22000c1e1b00 */
[----:B---3--:R-:W-:-:S05]  /*0230*/  IMAD.WIDE R28, R26, 0x8, R18 ;  /* 0x000000081a1c7825 */ /* 0x008fca00078e0212 */
[----:B------:R-:W2:Y:S01]  /*0240*/  LDG.E.64 R14, desc[UR4][R28.64] ;  /* 0x000000041c0e7981 */ /* 0x000ea2000c1e1b00 */
[----:B------:R-:W-:Y:S01]  /*0250*/  IMAD.WIDE R20, R26, 0x8, R28 ;  /* 0x000000081a147825 */ /* 0x000fe200078e021c */
[----:B----4-:R-:W-:Y:S02]  /*0260*/  DFMA R16, R10, R16, R12 ;  /* 0x000000100a10722b */ /* 0x010fe4000000000c */
[----:B------:R-:W3:Y:S04]  /*0270*/  LDG.E.64 R12, desc[UR4][R22.64+0x10] ;  /* 0x00001004160c7981 */ /* 0x000ee8000c1e1b00 */
[----:B------:R0:W3:Y:S02]  /*0280*/  LDG.E.64 R10, desc[UR4][R20.64] ;  /* 0x00000004140a7981 */ /* 0x0000e4000c1e1b00 */
[----:B--2---:R-:W-:-:S02]  /*0290*/  DFMA R14, R8, R14, R16 ;  /* 0x0000000e080e722b */ /* 0x004fc40000000010 */
[----:B------:R-:W2:Y:S01]  /*02a0*/  LDG.E.64 R8, desc[UR4][R22.64+0x18] ;  /* 0x0000180416087981 */ /* 0x000ea2000c1e1b00 */
[----:B0-----:R-:W-:-:S05]  /*02b0*/  IMAD.WIDE R20, R26, 0x8, R20 ;  /* 0x000000081a147825 */ /* 0x001fca00078e0214 */
[----:B------:R-:W2:Y:S01]  /*02c0*/  LDG.E.64 R16, desc[UR4][R20.64] ;  /* 0x0000000414107981 */ /* 0x000ea2000c1e1b00 */
[C---:B------:R-:W-:Y:S01]  /*02d0*/  IMAD.WIDE R18, R26.reuse, 0x8, R20 ;  /* 0x000000081a127825 */ /* 0x040fe200078e0214 */
[----:B---3--:R-:W-:Y:S02]  /*02e0*/  DFMA R10, R12, R10, R14 ;  /* 0x0000000a0c0a722b */ /* 0x008fe4000000000e */
[----:B------:R-:W3:Y:S04]  /*02f0*/  LDG.E.64 R20, desc[UR4][R22.64+0x38] ;  /* 0x0000380416147981 */ /* 0x000ee8000c1e1b00 */
[----:B------:R-:W4:Y:S04]  /*0300*/  LDG.E.64 R14, desc[UR4][R22.64+0x20] ;  /* 0x00002004160e7981 */ /* 0x000f28000c1e1b00 */
[----:B------:R-:W4:Y:S01]  /*0310*/  LDG.E.64 R12, desc[UR4][R18.64] ;  /* 0x00000004120c7981 */ /* 0x000f22000c1e1b00 */
[----:B------:R-:W-:Y:S01]  /*0320*/  IMAD.WIDE R28, R26, 0x8, R18 ;  /* 0x000000081a1c7825 */ /* 0x000fe200078e0212 */
[----:B--2---:R-:W-:-:S02]  /*0330*/  DFMA R16, R8, R16, R10 ;  /* 0x000000100810722b */ /* 0x004fc4000000000a */
[----:B------:R-:W2:Y:S04]  /*0340*/  LDG.E.64 R8, desc[UR4][R22.64+0x28] ;  /* 0x0000280416087981 */ /* 0x000ea8000c1e1b00 */
[----:B------:R0:W2:Y:S02]  /*0350*/  LDG.E.64 R10, desc[UR4][R28.64] ;  /* 0x000000041c0a7981 */ /* 0x0000a4000c1e1b00 */
[----:B0-----:R-:W-:-:S04]  /*0360*/  IMAD.WIDE R28, R26, 0x8, R28 ;  /* 0x000000081a1c7825 */ /* 0x001fc800078e021c */
[----:B------:R-:W-:-:S06]  /*0370*/  IMAD.WIDE R18, R26, 0x8, R28 ;  /* 0x000000081a127825 */ /* 0x000fcc00078e021c */
[----:B------:R-:W3:Y:S01]  /*0380*/  LDG.E.64 R18, desc[UR4][R18.64] ;  /* 0x0000000412127981 */ /* 0x000ee2000c1e1b00 */
[----:B----4-:R-:W-:-:S03]  /*0390*/  DFMA R12, R14, R12, R16 ;  /* 0x0000000c0e0c722b */ /* 0x010fc60000000010 */
[----:B------:R-:W4:Y:S04]  /*03a0*/  LDG.E.64 R14, desc[UR4][R22.64+0x30] ;  /* 0x00003004160e7981 */ /* 0x000f28000c1e1b00 */
[----:B------:R-:W4:Y:S01]  /*03b0*/  LDG.E.64 R16, desc[UR4][R28.64] ;  /* 0x000000041c107981 */ /* 0x000f22000c1e1b00 */
[----:B------:R-:W-:Y:S01]  /*03c0*/  IADD3 R24, PT, PT, R24, 0x8, RZ ;  /* 0x0000000818187810 */ /* 0x000fe20007ffe0ff */
[----:B--2---:R-:W-:-:S03]  /*03d0*/  DFMA R8, R8, R10, R12 ;  /* 0x0000000a0808722b */ /* 0x004fc6000000000c */
[----:B------:R-:W-:Y:S02]  /*03e0*/  ISETP.NE.AND P1, PT, R24, RZ, PT ;  /* 0x000000ff1800720c */ /* 0x000fe40003f25270 */
[----:B------:R-:W-:Y:S02]  /*03f0*/  LEA R5, R26, R5, 0x3 ;  /* 0x000000051a057211 */ /* 0x000fe400078e18ff */
[----:B------:R-:W-:Y:S01]  /*0400*/  IADD3 R25, PT, PT, R25, 0x8, RZ ;  /* 0x0000000819197810 */ /* 0x000fe20007ffe0ff */
[----:B----4-:R-:W-:-:S08]  /*0410*/  DFMA R8, R14, R16, R8 ;  /* 0x000000100e08722b */ /* 0x010fd00000000008 */
[----:B---3--:R-:W-:Y:S01]  /*0420*/  DFMA R12, R20, R18, R8 ;  /* 0x00000012140c722b */ /* 0x008fe20000000008 */
[----:B------:R-:W-:Y:S10]  /*0430*/  @P1 BRA `(.L_x_1) ;  /* 0xfffffffc005c1947 */ /* 0x000ff4000383ffff */
.L_x_0:
[----:B------:R-:W-:Y:S05]  /*0440*/  @!P0 BRA `(.L_x_2) ;  /* 0x0000000000e08947 */ /* 0x000fea0003800000 */
[----:B------:R-:W-:Y:S02]  /*0450*/  ISETP.GE.U32.AND P0, PT, R4, 0x4, PT ;  /* 0x000000040400780c */ /* 0x000fe40003f06070 */
[----:B------:R-:W-:-:S04]  /*0460*/  LOP3.LUT R26, R0, 0x3, RZ, 0xc0, !PT ;  /* 0x00000003001a7812 */ /* 0x000fc800078ec0ff */
[----:B------:R-:W-:-:S07]  /*0470*/  ISETP.NE.AND P1, PT, R26, RZ, PT ;  /* 0x000000ff1a00720c */ /* 0x000fce0003f25270 */
[----:B------:R-:W-:Y:S06]  /*0480*/  @!P0 BRA `(.L_x_3) ;  /* 0x00000000005c8947 */ /* 0x000fec0003800000 */
[----:B------:R-:W0:Y:S01]  /*0490*/  LDC R21, c[0x0][0x3a0] ;  /* 0x0000e800ff157b82 */ /* 0x000e220000000800 */
[----:B------:R-:W-:-:S07]  /*04a0*/  IADD3 R5, PT, PT, R7, R6, RZ ;  /* 0x0000000607057210 */ /* 0x000fce0007ffe0ff */
[----:B------:R-:W2:Y:S08]  /*04b0*/  LDC.64 R24, c[0x0][0x380] ;  /* 0x0000e000ff187b82 */ /* 0x000eb00000000a00 */
[----:B------:R-:W3:Y:S01]  /*04c0*/  LDC.64 R10, c[0x0][0x388] ;  /* 0x0000e200ff0a7b82 */ /* 0x000ee20000000a00 */
[----:B0-----:R-:W-:Y:S02]  /*04d0*/  IMAD R9, R6, R21, R3 ;  /* 0x0000001506097224 */ /* 0x001fe400078e0203 */
[----:B--2---:R-:W-:-:S05]  /*04e0*/  IMAD.WIDE R24, R5, 0x8, R24 ;  /* 0x0000000805187825 */ /* 0x004fca00078e0218 */
[----:B-1----:R-:W2:Y:S01]  /*04f0*/  LDG.E.64 R4, desc[UR4][R24.64] ;  /* 0x0000000418047981 */ /* 0x002ea2000c1e1b00 */
[----:B---3--:R-:W-:-:S03]  /*0500*/  IMAD.WIDE R10, R9, 0x8, R10 ;  /* 0x00000008090a7825 */ /* 0x008fc600078e020a */
[----:B------:R-:W3:Y:S04]  /*0510*/  LDG.E.64 R16, desc[UR4][R24.64+0x10] ;  /* 0x0000100418107981 */ /* 0x000ee8000c1e1b00 */
[----:B------:R-:W2:Y:S01]  /*0520*/  LDG.E.64 R8, desc[UR4][R10.64] ;  /* 0x000000040a087981 */ /* 0x000ea2000c1e1b00 */
[----:B------:R-:W-:-:S03]  /*0530*/  IMAD.WIDE R28, R21, 0x8, R10 ;  /* 0x00000008151c7825 */ /* 0x000fc600078e020a */
[----:B------:R-:W4:Y:S04]  /*0540*/  LDG.E.64 R22, desc[UR4][R24.64+0x18] ;  /* 0x0000180418167981 */ /* 0x000f28000c1e1b00 */
[----:B------:R0:W5:Y:S04]  /*0550*/  LDG.E.64 R14, desc[UR4][R28.64] ;  /* 0x000000041c0e7981 */ /* 0x000168000c1e1b00 */
[----:B------:R-:W5:Y:S01]  /*0560*/  LDG.E.64 R10, desc[UR4][R24.64+0x8] ;  /* 0x00000804180a7981 */ /* 0x000f62000c1e1b00 */
[----:B0-----:R-:W-:-:S05]  /*0570*/  IMAD.WIDE R28, R21, 0x8, R28 ;  /* 0x00000008151c7825 */ /* 0x001fca00078e021c */
[----:B------:R-:W3:Y:S01]  /*0580*/  LDG.E.64 R18, desc[UR4][R28.64] ;  /* 0x000000041c127981 */ /* 0x000ee2000c1e1b00 */
[----:B------:R-:W-:-:S06]  /*0590*/  IMAD.WIDE R20, R21, 0x8, R28 ;  /* 0x0000000815147825 */ /* 0x000fcc00078e021c */
[----:B------:R-:W4:Y:S01]  /*05a0*/  LDG.E.64 R20, desc[UR4][R20.64] ;  /* 0x0000000414147981 */ /* 0x000f22000c1e1b00 */
[----:B------:R-:W-:Y:S01]  /*05b0*/  IADD3 R6, PT, PT, R6, 0x4, RZ ;  /* 0x0000000406067810 */ /* 0x000fe20007ffe0ff */
[----:B--2---:R-:W-:-:S08]  /*05c0*/  DFMA R4, R4, R8, R12 ;  /* 0x000000080404722b */ /* 0x004fd0000000000c */
[----:B-----5:R-:W-:-:S08]  /*05d0*/  DFMA R4, R10, R14, R4 ;  /* 0x0000000e0a04722b */ /* 0x020fd00000000004 */
[----:B---3--:R-:W-:-:S08]  /*05e0*/  DFMA R4, R16, R18, R4 ;  /* 0x000000121004722b */ /* 0x008fd00000000004 */
[----:B----4-:R-:W-:-:S11]  /*05f0*/  DFMA R12, R22, R20, R4 ;  /* 0x00000014160c722b */ /* 0x010fd60000000004 */
.L_x_3:
[----:B------:R-:W-:Y:S05]  /*0600*/  @!P1 BRA `(.L_x_2) ;  /* 0x0000000000709947 */ /* 0x000fea0003800000 */
[----:B------:R-:W-:Y:S01]  /*0610*/  ISETP.NE.AND P0, PT, R26, 0x1, PT ;  /* 0x000000011a00780c */ /* 0x000fe20003f05270 */
[----:B------:R-:W0:Y:S01]  /*0620*/  LDC.64 R18, c[0x0][0x380] ;  /* 0x0000e000ff127b82 */ /* 0x000e220000000a00 */
[----:B------:R-:W-:-:S04]  /*0630*/  LOP3.LUT R0, R0, 0x1, RZ, 0xc0, !PT ;  /* 0x0000000100007812 */ /* 0x000fc800078ec0ff */
[----:B------:R-:W-:-:S03]  /*0640*/  ISETP.NE.U32.AND P1, PT, R0, 0x1, PT ;  /* 0x000000010000780c */ /* 0x000fc60003f25070 */
[----:B------:R-:W2:Y:S04]  /*0650*/  LDC.64 R4, c[0x0][0x388] ;  /* 0x0000e200ff047b82 */ /* 0x000ea80000000a00 */
[----:B------:R-:W-:-:S04]  /*0660*/  @P0 IADD3 R9, PT, PT, R7, R6, RZ ;  /* 0x0000000607090210 */ /* 0x000fc80007ffe0ff */
[----:B------:R-:W3:Y:S08]  /*0670*/  @P0 LDC R17, c[0x0][0x3a0] ;  /* 0x0000e800ff110b82 */ /* 0x000ef00000000800 */
[----:B------:R-:W4:Y:S01]  /*0680*/  @!P1 LDC R25, c[0x0][0x3a0] ;  /* 0x0000e800ff199b82 */ /* 0x000f220000000800 */
[----:B0-----:R-:W-:-:S05]  /*0690*/  @P0 IMAD.WIDE R18, R9, 0x8, R18 ;  /* 0x0000000809120825 */ /* 0x001fca00078e0212 */
[----:B-1----:R-:W5:Y:S02]  /*06a0*/  @P0 LDG.E.64 R8, desc[UR4][R18.64] ;  /* 0x0000000412080981 */ /* 0x002f64000c1e1b00 */
[----:B------:R-:W0:Y:S08]  /*06b0*/  LDC.64 R14, c[0x0][0x380] ;  /* 0x0000e000ff0e7b82 */ /* 0x000e300000000a00 */
[----:B------:R-:W1:Y:S01]  /*06c0*/  LDC.64 R10, c[0x0][0x388] ;  /* 0x0000e200ff0a7b82 */ /* 0x000e620000000a00 */
[----:B---3--:R-:W-:-:S04]  /*06d0*/  @P0 IMAD R21, R6, R17, R3 ;  /* 0x0000001106150224 */ /* 0x008fc800078e0203 */
[----:B--2---:R-:W-:Y:S01]  /*06e0*/  @P0 IMAD.WIDE R20, R21, 0x8, R4 ;  /* 0x0000000815140825 */ /* 0x004fe200078e0204 */
[----:B------:R-:W-:-:S04]  /*06f0*/  @P0 IADD3 R6, PT, PT, R6, 0x2, RZ ;  /* 0x0000000206060810 */ /* 0x000fc80007ffe0ff */
[----:B------:R-:W5:Y:S01]  /*0700*/  @P0 LDG.E.64 R4, desc[UR4][R20.64] ;  /* 0x0000000414040981 */ /* 0x000f62000c1e1b00 */
[----:B------:R-:W-:Y:S01]  /*0710*/  @P0 IMAD.WIDE R16, R17, 0x8, R20 ;  /* 0x0000000811100825 */ /* 0x000fe200078e0214 */
[----:B------:R-:W-:-:S03]  /*0720*/  @!P1 IADD3 R23, PT, PT, R7, R6, RZ ;  /* 0x0000000607179210 */ /* 0x000fc60007ffe0ff */
[----:B----4-:R-:W-:Y:S02]  /*0730*/  @!P1 IMAD R25, R6, R25, R3 ;  /* 0x0000001906199224 */ /* 0x010fe400078e0203 */
[----:B------:R-:W2:Y:S01]  /*0740*/  @P0 LDG.E.64 R6, desc[UR4][R18.64+0x8] ;  /* 0x0000080412060981 */ /* 0x000ea2000c1e1b00 */
[----:B0-----:R-:W-:-:S03]  /*0750*/  @!P1 IMAD.WIDE R14, R23, 0x8, R14 ;  /* 0x00000008170e9825 */ /* 0x001fc600078e020e */
[----:B------:R-:W2:Y:S01]  /*0760*/  @P0 LDG.E.64 R16, desc[UR4][R16.64] ;  /* 0x0000000410100981 */ /* 0x000ea2000c1e1b00 */
[----:B-1----:R-:W-:-:S03]  /*0770*/  @!P1 IMAD.WIDE R10, R25, 0x8, R10 ;  /* 0x00000008190a9825 */ /* 0x002fc600078e020a */
[----:B------:R-:W3:Y:S04]  /*0780*/  @!P1 LDG.E.64 R14, desc[UR4][R14.64] ;  /* 0x000000040e0e9981 */ /* 0x000ee8000c1e1b00 */
[----:B------:R-:W3:Y:S01]  /*0790*/  @!P1 LDG.E.64 R10, desc[UR4][R10.64] ;  /* 0x000000040a0a9981 */ /* 0x000ee2000c1e1b00 */
[----:B-----5:R-:W-:-:S08]  /*07a0*/  @P0 DFMA R4, R8, R4, R12 ;  /* 0x000000040804022b */ /* 0x020fd0000000000c */
[----:B--2---:R-:W-:-:S08]  /*07b0*/  @P0 DFMA R12, R6, R16, R4 ;  /* 0x00000010060c022b */ /* 0x004fd00000000004 */
[----:B---3--:R-:W-:-:S11]  /*07c0*/  @!P1 DFMA R12, R14, R10, R12 ;  /* 0x0000000a0e0c922b */ /* 0x008fd6000000000c */
.L_x_2:
[----:B------:R-:W0:Y:S01]  /*07d0*/  LDC.64 R4, c[0x0][0x390] ;  /* 0x0000e400ff047b82 */ /* 0x000e220000000a00 */
[----:B------:R-:W2:Y:S02]  /*07e0*/  LDCU UR6, c[0x0][0x3a4] ;  /* 0x00007480ff0677ac */ /* 0x000ea40008000800 */
[----:B--2---:R-:W-:-:S04]  /*07f0*/  IMAD R3, R2, UR6, R3 ;  /* 0x0000000602037c24 */ /* 0x004fc8000f8e0203 */
[----:B0-----:R-:W-:-:S05]  /*0800*/  IMAD.WIDE R2, R3, 0x8, R4 ;  /* 0x0000000803027825 */ /* 0x001fca00078e0204 */
[----:B-1----:R-:W-:Y:S01]  /*0810*/  STG.E.64 desc[UR4][R2.64], R12 ;  /* 0x0000000c02007986 */ /* 0x002fe2000c101b04 */
[----:B------:R-:W-:Y:S05]  /*0820*/  EXIT ;  /* 0x000000000000794d */ /* 0x000fea0003800000 */
.L_x_4:
[----:B------:R-:W-:-:S00]  /*0830*/  BRA `(.L_x_4) ;  /* 0xfffffffc00fc7947 */ /* 0x000fc0000383ffff */
[----:B------:R-:W-:-:S00]  /*0840*/  NOP ;  /* 0x0000000000007918 */ /* 0x000fc00000000000 */
        /* <DEDUP_REMOVED lines=11> */
.L_x_7:


//--------------------- .text._Z12matSubKernelPKdS0_Pdiiii --------------------------
	.section	.text._Z12matSubKernelPKdS0_Pdiiii,"ax",@progbits
	.align	128
        .global         _Z12matSubKernelPKdS0_Pdiiii
        .type           _Z12matSubKernelPKdS0_Pdiiii,@function
        .size           _Z12matSubKernelPKdS0_Pdiiii,(.L_x_8 - _Z12matSubKernelPKdS0_Pdiiii)
        .other          _Z12matSubKernelPKdS0_Pdiiii,@"STO_CUDA_ENTRY STV_DEFAULT"
_Z12matSubKernelPKdS0_Pdiiii:
.text._Z12matSubKernelPKdS0_Pdiiii:
[----:B------:R-:W-:Y:S01]  /*0000*/  LDC R1, c[0x0][0x37c] ;  /* 0x0000df00ff017b82 */ /* 0x000fe20000000800 */
[----:B------:R-:W0:Y:S07]  /*0010*/  S2R R3, SR_TID.Y ;  /* 0x0000000000037919 */ /* 0x000e2e0000002200 */
[----:B------:R-:W0:Y:S01]  /*0020*/  LDC R0, c[0x0][0x364] ;  /* 0x0000d900ff007b82 */ /* 0x000e220000000800 */
[----:B------:R-:W1:Y:S01]  /*0030*/  LDCU UR6, c[0x0][0x398] ;  /* 0x00007300ff0677ac */ /* 0x000e620008000800 */
[----:B------:R-:W2:Y:S06]  /*0040*/  S2R R2, SR_TID.X ;  /* 0x0000000000027919 */ /* 0x000eac0000002100 */
[----:B------:R-:W0:Y:S08]  /*0050*/  S2UR UR4, SR_CTAID.Y ;  /* 0x00000000000479c3 */ /* 0x000e300000002600 */
[----:B------:R-:W2:Y:S08]  /*0060*/  S2UR UR5, SR_CTAID.X ;  /* 0x00000000000579c3 */ /* 0x000eb00000002500 */
[----:B------:R-:W2:Y:S01]  /*0070*/  LDC R7, c[0x0][0x360] ;  /* 0x0000d800ff077b82 */ /* 0x000ea20000000800 */
[----:B0-----:R-:W-:-:S02]  /*0080*/  IMAD R0, R0, UR4, R3 ;  /* 0x0000000400007c24 */ /* 0x001fc4000f8e0203 */
[----:B--2---:R-:W-:-:S05]  /*0090*/  IMAD R7, R7, UR5, R2 ;  /* 0x0000000507077c24 */ /* 0x004fca000f8e0202 */
[----:B------:R-:W-:-:S04]  /*00a0*/  VIMNMX R2, PT, PT, R0, R7, !PT ;  /* 0x0000000700027248 */ /* 0x000fc80007fe0100 */
[----:B-1----:R-:W-:-:S13]  /*00b0*/  ISETP.GE.AND P0, PT, R2, UR6, PT ;  /* 0x0000000602007c0c */ /* 0x002fda000bf06270 */
[----:B------:R-:W-:Y:S05]  /*00c0*/  @P0 EXIT ;  /* 0x000000000000094d */ /* 0x000fea0003800000 */
[----:B------:R-:W0:Y:S01]  /*00d0*/  LDC.64 R2, c[0x0][0x380] ;  /* 0x0000e000ff027b82 */ /* 0x000e220000000a00 */
[----:B------:R-:W1:Y:S01]  /*00e0*/  LDCU UR6, c[0x0][0x39c] ;  /* 0x00007380ff0677ac */ /* 0x000e620008000800 */
[----:B------:R-:W2:Y:S06]  /*00f0*/  LDCU.64 UR8, c[0x0][0x3a0] ;  /* 0x00007400ff0877ac */ /* 0x000eac0008000a00 */
[----:B------:R-:W3:Y:S01]  /*0100*/  LDC.64 R4, c[0x0][0x388] ;  /* 0x0000e200ff047b82 */ /* 0x000ee20000000a00 */
[----:B------:R-:W4:Y:S01]  /*0110*/  LDCU.64 UR4, c[0x0][0x358] ;  /* 0x00006b00ff0477ac */ /* 0x000f220008000a00 */
[----:B-1----:R-:W-:-:S02]  /*0120*/  IMAD R9, R0, UR6, R7 ;  /* 0x0000000600097c24 */ /* 0x002fc4000f8e0207 */
[----:B--2---:R-:W-:Y:S02]  /*0130*/  IMAD R11, R0, UR8, R7 ;  /* 0x00000008000b7c24 */ /* 0x004fe4000f8e0207 */
[----:B0-----:R-:W-:Y:S02]  /*0140*/  IMAD.WIDE R2, R9, 0x8, R2 ;  /* 0x0000000809027825 */ /* 0x001fe400078e0202 */
[----:B------:R-:W0:Y:S04]  /*0150*/  LDC.64 R8, c[0x0][0x390] ;  /* 0x0000e400ff087b82 */ /* 0x000e280000000a00 */
[----:B----4-:R-:W2:Y:S01]  /*0160*/  LDG.E.64 R2, desc[UR4][R2.64] ;  /* 0x0000000402027981 */ /* 0x010ea2000c1e1b00 */
[----:B---3--:R-:W-:-:S06]  /*0170*/  IMAD.WIDE R4, R11, 0x8, R4 ;  /* 0x000000080b047825 */ /* 0x008fcc00078e0204 */
[----:B------:R-:W2:Y:S01]  /*0180*/  LDG.E.64 R4, desc[UR4][R4.64] ;  /* 0x0000000404047981 */ /* 0x000ea2000c1e1b00 */
[----:B------:R-:W-:-:S04]  /*0190*/  IMAD R11, R0, UR9, R7 ;  /* 0x00000009000b7c24 */ /* 0x000fc8000f8e0207 */
[----:B0-----:R-:W-:Y:S01]  /*01a0*/  IMAD.WIDE R8, R11, 0x8, R8 ;  /* 0x000000080b087825 */ /* 0x001fe200078e0208 */
[----:B--2---:R-:W-:-:S07]  /*01b0*/  DADD R6, R2, -R4 ;  /* 0x0000000002067229 */ /* 0x004fce0000000804 */
[----:B------:R-:W-:Y:S01]  /*01c0*/  STG.E.64 desc[UR4][R8.64], R6 ;  /* 0x0000000608007986 */ /* 0x000fe2000c101b04 */
[----:B------:R-:W-:Y:S05]  /*01d0*/  EXIT ;  /* 0x000000000000794d */ /* 0x000fea0003800000 */
.L_x_5:
        /* <DEDUP_REMOVED lines=10> */
.L_x_8:


//--------------------- .text._Z12matAddKernelPKdS0_Pdiiii --------------------------
	.section	.text._Z12matAddKernelPKdS0_Pdiiii,"ax",@progbits
	.align	128
        .global         _Z12matAddKernelPKdS0_Pdiiii
        .type           _Z12matAddKernelPKdS0_Pdiiii,@function
        .size           _Z12matAddKernelPKdS0_Pdiiii,(.L_x_9 - _Z12matAddKernelPKdS0_Pdiiii)
        .other          _Z12matAddKernelPKdS0_Pdiiii,@"STO_CUDA_ENTRY STV_DEFAULT"
_Z12matAddKernelPKdS0_Pdiiii:
.text._Z12matAddKernelPKdS0_Pdiiii:
        /* <DEDUP_REMOVED lines=27> */
[----:B--2---:R-:W-:-:S07]  /*01b0*/  DADD R6, R2, R4 ;  /* 0x0000000002067229 */ /* 0x004fce0000000004 */
[----:B------:R-:W-:Y:S01]  /*01c0*/  STG.E.64 desc[UR4][R8.64], R6 ;  /* 0x0000000608007986 */ /* 0x000fe2000c101b04 */
[----:B------:R-:W-:Y:S05]  /*01d0*/  EXIT ;  /* 0x000000000000794d */ /* 0x000fea0003800000 */
.L_x_6:
        /* <DEDUP_REMOVED lines=10> */
.L_x_9:


//--------------------- .nv.shared.reserved.0     --------------------------
	.section	.nv.shared.reserved.0,"aw",@nobits
	.weak		__nv_reservedSMEM_offset_0_alias
	.size		__nv_reservedSMEM_offset_0_alias, 0, 64
	.other		__nv_reservedSMEM_offset_0_alias,@"STO_CUDA_RESERVED_SHARED STV_DEFAULT"
__nv_reservedSMEM_offset_0_alias:
	.zero		0
	.zero		64


//--------------------- .nv.constant0._Z17matMulNaiveKernelPKdS0_Pdiiii --------------------------
	.section	.nv.constant0._Z17matMulNaiveKernelPKdS0_Pdiiii,"a",@progbits
	.sectionflags	@""
	.align	4
.nv.constant0._Z17matMulNaiveKernelPKdS0_Pdiiii:
	.zero		936


//--------------------- .nv.constant0._Z12matSubKernelPKdS0_Pdiiii --------------------------
	.section	.nv.constant0._Z12matSubKernelPKdS0_Pdiiii,"a",@progbits
	.sectionflags	@""
	.align	4
.nv.constant0._Z12matSubKernelPKdS0_Pdiiii:
	.zero		936


//--------------------- .nv.constant0._Z12matAddKernelPKdS0_Pdiiii --------------------------
	.section	.nv.constant0._Z12matAddKernelPKdS0_Pdiiii,"a",@progbits
	.sectionflags	@""
	.align	4
.nv.constant0._Z12matAddKernelPKdS0_Pdiiii:
	.zero		936


//--------------------- SYMBOLS --------------------------

	.type		.nv.reservedSmem.offset0,@object
	.size		.nv.reservedSmem.offset0,0x4
